	.headerflags	@"EF_CUDA_TEXMODE_UNIFIED EF_CUDA_64BIT_ADDRESS EF_CUDA_ACCELERATORS EF_CUDA_SM90 EF_CUDA_VIRTUAL_SM(EF_CUDA_SM90)"
	.elftype	@"ET_EXEC"


//--------------------- .nv.info                  --------------------------
	.section	.nv.info,"",@"SHT_CUDA_INFO"
	.align	4


	//----- nvinfo : EIATTR_REGCOUNT
	.align		4
        /*0000*/ 	.byte	0x04, 0x2f
        /*0002*/ 	.short	(.L_1 - .L_0)
	.align		4
.L_0:
        /*0004*/ 	.word	index@(triton_poi_fused_relu_threshold_backward_2)
        /*0008*/ 	.word	0x00000010


	//----- nvinfo : EIATTR_MIN_STACK_SIZE
	.align		4
.L_1:
        /*000c*/ 	.byte	0x04, 0x12
        /*000e*/ 	.short	(.L_3 - .L_2)
	.align		4
.L_2:
        /*0010*/ 	.word	index@(triton_poi_fused_relu_threshold_backward_2)
        /*0014*/ 	.word	0x00000000


	//----- nvinfo : EIATTR_FRAME_SIZE
	.align		4
.L_3:
        /*0018*/ 	.byte	0x04, 0x11
        /*001a*/ 	.short	(.L_5 - .L_4)
	.align		4
.L_4:
        /*001c*/ 	.word	index@(triton_poi_fused_relu_threshold_backward_2)
        /*0020*/ 	.word	0x00000000


	//----- nvinfo : EIATTR_MIN_STACK_SIZE
	.align		4
.L_5:
        /*0024*/ 	.byte	0x04, 0x12
        /*0026*/ 	.short	(.L_7 - .L_6)
	.align		4
.L_6:
        /*0028*/ 	.word	index@(triton_poi_fused_relu_threshold_backward_2)
        /*002c*/ 	.word	0x00000000
.L_7:


//--------------------- .nv.info.triton_poi_fused_relu_threshold_backward_2 --------------------------
	.section	.nv.info.triton_poi_fused_relu_threshold_backward_2,"",@"SHT_CUDA_INFO"
	.sectionflags	@""
	.align	4


	//----- nvinfo : EIATTR_CUDA_API_VERSION
	.align		4
        /*0000*/ 	.byte	0x04, 0x37
        /*0002*/ 	.short	(.L_9 - .L_8)
.L_8:
        /*0004*/ 	.word	0x0000007c


	//----- nvinfo : EIATTR_KPARAM_INFO
	.align		4
.L_9:
        /*0008*/ 	.byte	0x04, 0x17
        /*000a*/ 	.short	(.L_11 - .L_10)
.L_10:
        /*000c*/ 	.word	0x00000000
        /*0010*/ 	.short	0x0004
        /*0012*/ 	.short	0x0020
        /*0014*/ 	.byte	0x00, 0xf0, 0x11, 0x00


	//----- nvinfo : EIATTR_KPARAM_INFO
	.align		4
.L_11:
        /*0018*/ 	.byte	0x04, 0x17
        /*001a*/ 	.short	(.L_13 - .L_12)
.L_12:
        /*001c*/ 	.word	0x00000000
        /*0020*/ 	.short	0x0003
        /*0022*/ 	.short	0x0018
        /*0024*/ 	.byte	0x00, 0xf4, 0x21, 0x00


	//----- nvinfo : EIATTR_KPARAM_INFO
	.align		4
.L_13:
        /*0028*/ 	.byte	0x04, 0x17
        /*002a*/ 	.short	(.L_15 - .L_14)
.L_14:
        /*002c*/ 	.word	0x00000000
        /*0030*/ 	.short	0x0002
        /*0032*/ 	.short	0x0010
        /*0034*/ 	.byte	0x00, 0xf4, 0x21, 0x00


	//----- nvinfo : EIATTR_KPARAM_INFO
	.align		4
.L_15:
        /*0038*/ 	.byte	0x04, 0x17
        /*003a*/ 	.short	(.L_17 - .L_16)
.L_16:
        /*003c*/ 	.word	0x00000000
        /*0040*/ 	.short	0x0001
        /*0042*/ 	.short	0x0008
        /*0044*/ 	.byte	0x00, 0xf4, 0x21, 0x00


	//----- nvinfo : EIATTR_KPARAM_INFO
	.align		4
.L_17:
        /*0048*/ 	.byte	0x04, 0x17
        /*004a*/ 	.short	(.L_19 - .L_18)
.L_18:
        /*004c*/ 	.word	0x00000000
        /*0050*/ 	.short	0x0000
        /*0052*/ 	.short	0x0000
        /*0054*/ 	.byte	0x00, 0xf4, 0x21, 0x00


	//----- nvinfo : EIATTR_SPARSE_MMA_MASK
	.align		4
.L_19:
        /*0058*/ 	.byte	0x03, 0x50
        /*005a*/ 	.short	0x0000


	//----- nvinfo : EIATTR_MAXREG_COUNT
	.align		4
        /*005c*/ 	.byte	0x03, 0x1b
        /*005e*/ 	.short	0x00ff


	//----- nvinfo : EIATTR_EXIT_INSTR_OFFSETS
	.align		4
        /*0060*/ 	.byte	0x04, 0x1c
        /*0062*/ 	.short	(.L_21 - .L_20)


	//   ....[0]....
.L_20:
        /*0064*/ 	.word	0x000002a0


	//   ....[1]....
        /*0068*/ 	.word	0x000002c0


	//----- nvinfo : EIATTR_REQNTID
	.align		4
.L_21:
        /*006c*/ 	.byte	0x04, 0x10
        /*006e*/ 	.short	(.L_23 - .L_22)
.L_22:
        /*0070*/ 	.word	0x00000080
        /*0074*/ 	.word	0x00000001
        /*0078*/ 	.word	0x00000001


	//----- nvinfo : EIATTR_CBANK_PARAM_SIZE
	.align		4
.L_23:
        /*007c*/ 	.byte	0x03, 0x19
        /*007e*/ 	.short	0x0024


	//----- nvinfo : EIATTR_PARAM_CBANK
	.align		4
        /*0080*/ 	.byte	0x04, 0x0a
        /*0082*/ 	.short	(.L_25 - .L_24)
	.align		4
.L_24:
        /*0084*/ 	.word	index@(.nv.constant0.triton_poi_fused_relu_threshold_backward_2)
        /*0088*/ 	.short	0x0210
        /*008a*/ 	.short	0x0024


	//----- nvinfo : EIATTR_SW_WAR
	.align		4
.L_25:
        /*008c*/ 	.byte	0x04, 0x36
        /*008e*/ 	.short	(.L_27 - .L_26)
.L_26:
        /*0090*/ 	.word	0x00000008
.L_27:


//--------------------- .nv.callgraph             --------------------------
	.section	.nv.callgraph,"",@"SHT_CUDA_CALLGRAPH"
	.align	4
	.sectionentsize	8
	.align		4
        /*0000*/ 	.word	0x00000000
	.align		4
        /*0004*/ 	.word	0xffffffff
	.align		4
        /*0008*/ 	.word	0x00000000
	.align		4
        /*000c*/ 	.word	0xfffffffe
	.align		4
        /*0010*/ 	.word	0x00000000
	.align		4
        /*0014*/ 	.word	0xfffffffd
	.align		4
        /*0018*/ 	.word	0x00000000
	.align		4
        /*001c*/ 	.word	0xfffffffc


//--------------------- .text.triton_poi_fused_relu_threshold_backward_2 --------------------------
	.section	.text.triton_poi_fused_relu_threshold_backward_2,"ax",@progbits
	.align	128
        .global         triton_poi_fused_relu_threshold_backward_2
        .type           triton_poi_fused_relu_threshold_backward_2,@function
        .size           triton_poi_fused_relu_threshold_backward_2,(.L_x_1 - triton_poi_fused_relu_threshold_backward_2)
        .other          triton_poi_fused_relu_threshold_backward_2,@"STO_CUDA_ENTRY STV_DEFAULT"
triton_poi_fused_relu_threshold_backward_2:
.text.triton_poi_fused_relu_threshold_backward_2:
[----:B------:R-:W0:Y:S02]  /*0000*/  LDC R1, c[0x0][0x28] ;  /* 0x00000a00ff017b82 */ /* 0x000e240000000800 */
[----:B------:R-:W1:Y:S01]  /*0010*/  S2R R0, SR_TID.X ;  /* 0x0000000000007919 */ /* 0x000e620000002100 */
[----:B------:R-:W2:Y:S01]  /*0020*/  LDC.64 R6, c[0x0][0x218] ;  /* 0x00008600ff067b82 */ /* 0x000ea20000000a00 */
[----:B------:R-:W-:Y:S01]  /*0030*/  CS2R R10, SRZ ;  /* 0x00000000000a7805 */ /* 0x000fe2000001ff00 */
[----:B------:R-:W-:Y:S01]  /*0040*/  ULDC.64 UR4, c[0x0][0x208] ;  /* 0x0000820000047ab9 */ /* 0x000fe20000000a00 */
[----:B------:R-:W3:Y:S01]  /*0050*/  S2R R9, SR_CTAID.X ;  /* 0x0000000000097919 */ /* 0x000ee20000002500 */
[----:B------:R-:W-:Y:S01]  /*0060*/  CS2R R12, SRZ ;  /* 0x00000000000c7805 */ /* 0x000fe2000001ff00 */
[----:B------:R-:W-:-:S03]  /*0070*/  ULDC.64 UR6, c[0x0][0x228] ;  /* 0x00008a0000067ab9 */ /* 0x000fc60000000a00 */
[----:B------:R-:W4:Y:S08]  /*0080*/  LDC.64 R2, c[0x0][0x210] ;  /* 0x00008400ff027b82 */ /* 0x000f300000000a00 */
[----:B------:R-:W5:Y:S01]  /*0090*/  LDC.64 R4, c[0x0][0x220] ;  /* 0x00008800ff047b82 */ /* 0x000f620000000a00 */
[----:B-1----:R-:W-:Y:S01]  /*00a0*/  IMAD.SHL.U32 R0, R0, 0x2, RZ ;  /* 0x0000000200007824 */ /* 0x002fe200078e00ff */
[----:B---3--:R-:W-:-:S04]  /*00b0*/  SHF.R.S32.HI R8, RZ, 0x17, R9 ;  /* 0x00000017ff087819 */ /* 0x008fc80000011409 */
[----:B------:R-:W-:-:S05]  /*00c0*/  LOP3.LUT R0, R0, 0xfe, RZ, 0xc0, !PT ;  /* 0x000000fe00007812 */ /* 0x000fca00078ec0ff */
[----:B------:R-:W-:Y:S01]  /*00d0*/  IMAD R0, R9, 0x100, R0 ;  /* 0x0000010009007824 */ /* 0x000fe200078e0200 */
[----:B------:R-:W-:-:S03]  /*00e0*/  SGXT R9, R8, 0x1 ;  /* 0x000000010809781a */ /* 0x000fc60000000200 */
[C---:B----4-:R-:W-:Y:S01]  /*00f0*/  IMAD.WIDE R2, R0.reuse, 0x4, R2 ;  /* 0x0000000400027825 */ /* 0x050fe200078e0202 */
[----:B------:R-:W-:Y:S02]  /*0100*/  LEA.HI R9, R9, R0, RZ, 0x6 ;  /* 0x0000000009097211 */ /* 0x000fe400078f30ff */
[C---:B------:R-:W-:Y:S01]  /*0110*/  ISETP.GE.AND P2, PT, R0.reuse, 0x100, PT ;  /* 0x000001000000780c */ /* 0x040fe20003f46270 */
[----:B-----5:R-:W-:Y:S01]  /*0120*/  IMAD.WIDE R4, R0, 0x4, R4 ;  /* 0x0000000400047825 */ /* 0x020fe200078e0204 */
[----:B------:R-:W-:-:S05]  /*0130*/  SHF.R.S32.HI R9, RZ, 0x6, R9 ;  /* 0x00000006ff097819 */ /* 0x000fca0000011409 */
[----:B--2---:R-:W-:Y:S01]  /*0140*/  IMAD.WIDE R6, R9, 0x4, R6 ;  /* 0x0000000409067825 */ /* 0x004fe200078e0206 */
[----:B------:R-:W-:-:S05]  /*0150*/  CS2R R8, SRZ ;  /* 0x0000000000087805 */ /* 0x000fca000001ff00 */
[----:B------:R-:W2:Y:S04]  /*0160*/  @!P2 LDG.E.EL R10, desc[UR4][R6.64] ;  /* 0x00000004060aa981 */ /* 0x000ea8000c2e1900 */
[----:B------:R-:W2:Y:S04]  /*0170*/  @!P2 LDG.E.64 R8, desc[UR4][R2.64] ;  /* 0x000000040208a981 */ /* 0x000ea8000c1e1b00 */
[----:B------:R-:W3:Y:S04]  /*0180*/  @!P2 LDG.E.EL R11, desc[UR4][R6.64] ;  /* 0x00000004060ba981 */ /* 0x000ee8000c2e1900 */
[----:B------:R1:W4:Y:S02]  /*0190*/  @!P2 LDG.E.64 R12, desc[UR4][R4.64] ;  /* 0x00000004040ca981 */ /* 0x000324000c1e1b00 */
[----:B-1----:R-:W-:Y:S01]  /*01a0*/  IADD3 R4, P3, R0, UR6, RZ ;  /* 0x0000000600047c10 */ /* 0x002fe2000ff7e0ff */
[----:B--2---:R-:W-:Y:S01]  /*01b0*/  FADD R10, R10, R9 ;  /* 0x000000090a0a7221 */ /* 0x004fe20000000000 */
[----:B---3--:R-:W-:-:S04]  /*01c0*/  FADD R11, R11, R8 ;  /* 0x000000080b0b7221 */ /* 0x008fc80000000000 */
[C---:B----4-:R-:W-:Y:S01]  /*01d0*/  FSETP.GEU.AND P1, PT, R10.reuse, -R13, PT ;  /* 0x8000000d0a00720b */ /* 0x050fe20003f2e000 */
[----:B------:R-:W-:Y:S01]  /*01e0*/  FADD R10, R10, R13 ;  /* 0x0000000d0a0a7221 */ /* 0x000fe20000000000 */
[C---:B------:R-:W-:Y:S01]  /*01f0*/  FSETP.GEU.AND P0, PT, R11.reuse, -R12, PT ;  /* 0x8000000c0b00720b */ /* 0x040fe20003f0e000 */
[----:B------:R-:W-:Y:S01]  /*0200*/  FADD R11, R11, R12 ;  /* 0x0000000c0b0b7221 */ /* 0x000fe20000000000 */
[----:B------:R-:W-:Y:S02]  /*0210*/  FSETP.GTU.AND P4, PT, R13, RZ, PT ;  /* 0x000000ff0d00720b */ /* 0x000fe40003f8c000 */
[----:B------:R-:W-:Y:S02]  /*0220*/  FSETP.GTU.AND P5, PT, R12, RZ, PT ;  /* 0x000000ff0c00720b */ /* 0x000fe40003fac000 */
[----:B------:R-:W-:Y:S02]  /*0230*/  SEL R6, RZ, 0x100, P4 ;  /* 0x00000100ff067807 */ /* 0x000fe40002000000 */
[----:B------:R-:W-:-:S02]  /*0240*/  SEL R5, RZ, 0x1, P5 ;  /* 0x00000001ff057807 */ /* 0x000fc40002800000 */
[----:B------:R-:W-:Y:S02]  /*0250*/  FSEL R9, R10, RZ, P1 ;  /* 0x000000ff0a097208 */ /* 0x000fe40000800000 */
[----:B------:R-:W-:Y:S01]  /*0260*/  FSEL R8, R11, RZ, P0 ;  /* 0x000000ff0b087208 */ /* 0x000fe20000000000 */
[----:B------:R-:W-:Y:S01]  /*0270*/  IMAD.IADD R7, R5, 0x1, R6 ;  /* 0x0000000105077824 */ /* 0x000fe200078e0206 */
[----:B------:R-:W-:-:S03]  /*0280*/  LEA.HI.X.SX32 R5, R0, UR7, 0x1, P3 ;  /* 0x0000000700057c11 */ /* 0x000fc600098f0eff */
[----:B------:R1:W-:Y:S01]  /*0290*/  @!P2 STG.E.64 desc[UR4][R2.64], R8 ;  /* 0x000000080200a986 */ /* 0x0003e2000c101b04 */
[----:B------:R-:W-:Y:S05]  /*02a0*/  @P2 EXIT ;  /* 0x000000000000294d */ /* 0x000fea0003800000 */
[----:B------:R-:W-:Y:S01]  /*02b0*/  STG.E.U16 desc[UR4][R4.64], R7 ;  /* 0x0000000704007986 */ /* 0x000fe2000c101504 */
[----:B------:R-:W-:Y:S05]  /*02c0*/  EXIT ;  /* 0x000000000000794d */ /* 0x000fea0003800000 */
.L_x_0:
[----:B------:R-:W-:-:S00]  /*02d0*/  BRA `(.L_x_0) ;  /* 0xfffffffc00fc7947 */ /* 0x000fc0000383ffff */
[----:B------:R-:W-:-:S00]  /*02e0*/  NOP ;  /* 0x0000000000007918 */ /* 0x000fc00000000000 */
        /* <DEDUP_REMOVED lines=9> */
.L_x_1:


//--------------------- .nv.constant0.triton_poi_fused_relu_threshold_backward_2 --------------------------
	.section	.nv.constant0.triton_poi_fused_relu_threshold_backward_2,"a",@progbits
	.sectionflags	@""
	.align	4
.nv.constant0.triton_poi_fused_relu_threshold_backward_2:
	.zero		564
